//
// Generated by NVIDIA NVVM Compiler
//
// Compiler Build ID: CL-36424714
// Cuda compilation tools, release 13.0, V13.0.88
// Based on NVVM 20.0.0
//

.version 9.0
.target sm_100
.address_size 64

	// .globl	_Z12matMulKernelPfS_S_i

.visible .entry _Z12matMulKernelPfS_S_i(
	.param .u64 .ptr .align 1 _Z12matMulKernelPfS_S_i_param_0,
	.param .u64 .ptr .align 1 _Z12matMulKernelPfS_S_i_param_1,
	.param .u64 .ptr .align 1 _Z12matMulKernelPfS_S_i_param_2,
	.param .u32 _Z12matMulKernelPfS_S_i_param_3
)
{
	.reg .pred 	%p<10>;
	.reg .b32 	%r<81>;
	.reg .b32 	%f<67>;
	.reg .b64 	%rd<48>;

	ld.param.u64 	%rd5, [_Z12matMulKernelPfS_S_i_param_0];
	ld.param.u64 	%rd6, [_Z12matMulKernelPfS_S_i_param_1];
	ld.param.u64 	%rd4, [_Z12matMulKernelPfS_S_i_param_2];
	ld.param.u32 	%r44, [_Z12matMulKernelPfS_S_i_param_3];
	cvta.to.global.u64 	%rd1, %rd6;
	cvta.to.global.u64 	%rd2, %rd5;
	mov.u32 	%r45, %ctaid.x;
	mov.u32 	%r46, %ntid.x;
	mov.u32 	%r47, %tid.x;
	mad.lo.s32 	%r1, %r45, %r46, %r47;
	mov.u32 	%r48, %ctaid.y;
	mov.u32 	%r49, %ntid.y;
	mul.lo.s32 	%r2, %r48, %r49;
	mov.u32 	%r3, %tid.y;
	add.s32 	%r50, %r2, %r3;
	max.s32 	%r51, %r1, %r50;
	setp.ge.s32 	%p1, %r51, %r44;
	@%p1 bra 	$L__BB0_13;
	mul.lo.s32 	%r5, %r44, %r1;
	and.b32  	%r6, %r44, 7;
	setp.lt.u32 	%p2, %r44, 8;
	mov.f32 	%f66, 0f00000000;
	mov.b32 	%r79, 0;
	@%p2 bra 	$L__BB0_4;
	and.b32  	%r79, %r44, 2147483640;
	neg.s32 	%r77, %r79;
	add.s32 	%r53, %r3, %r44;
	add.s32 	%r76, %r53, %r2;
	shl.b32 	%r10, %r44, 3;
	shl.b32 	%r54, %r44, 1;
	add.s32 	%r75, %r50, %r54;
	mad.lo.s32 	%r74, %r44, 3, %r50;
	shl.b32 	%r55, %r44, 2;
	add.s32 	%r73, %r50, %r55;
	mad.lo.s32 	%r72, %r44, 5, %r50;
	mad.lo.s32 	%r71, %r44, 6, %r50;
	mad.lo.s32 	%r70, %r44, 7, %r50;
	add.s64 	%rd3, %rd2, 16;
	mov.f32 	%f66, 0f00000000;
	mov.u32 	%r68, %r5;
	mov.u32 	%r69, %r50;
$L__BB0_3:
	.pragma "nounroll";
	mul.wide.s32 	%rd7, %r68, 4;
	add.s64 	%rd8, %rd3, %rd7;
	ld.global.f32 	%f16, [%rd8+-16];
	mul.wide.u32 	%rd9, %r69, 4;
	add.s64 	%rd10, %rd1, %rd9;
	ld.global.f32 	%f17, [%rd10];
	fma.rn.f32 	%f18, %f16, %f17, %f66;
	ld.global.f32 	%f19, [%rd8+-12];
	mul.wide.u32 	%rd11, %r76, 4;
	add.s64 	%rd12, %rd1, %rd11;
	ld.global.f32 	%f20, [%rd12];
	fma.rn.f32 	%f21, %f19, %f20, %f18;
	ld.global.f32 	%f22, [%rd8+-8];
	mul.wide.u32 	%rd13, %r75, 4;
	add.s64 	%rd14, %rd1, %rd13;
	ld.global.f32 	%f23, [%rd14];
	fma.rn.f32 	%f24, %f22, %f23, %f21;
	ld.global.f32 	%f25, [%rd8+-4];
	mul.wide.u32 	%rd15, %r74, 4;
	add.s64 	%rd16, %rd1, %rd15;
	ld.global.f32 	%f26, [%rd16];
	fma.rn.f32 	%f27, %f25, %f26, %f24;
	ld.global.f32 	%f28, [%rd8];
	mul.wide.u32 	%rd17, %r73, 4;
	add.s64 	%rd18, %rd1, %rd17;
	ld.global.f32 	%f29, [%rd18];
	fma.rn.f32 	%f30, %f28, %f29, %f27;
	ld.global.f32 	%f31, [%rd8+4];
	mul.wide.u32 	%rd19, %r72, 4;
	add.s64 	%rd20, %rd1, %rd19;
	ld.global.f32 	%f32, [%rd20];
	fma.rn.f32 	%f33, %f31, %f32, %f30;
	ld.global.f32 	%f34, [%rd8+8];
	mul.wide.u32 	%rd21, %r71, 4;
	add.s64 	%rd22, %rd1, %rd21;
	ld.global.f32 	%f35, [%rd22];
	fma.rn.f32 	%f36, %f34, %f35, %f33;
	ld.global.f32 	%f37, [%rd8+12];
	mul.wide.u32 	%rd23, %r70, 4;
	add.s64 	%rd24, %rd1, %rd23;
	ld.global.f32 	%f38, [%rd24];
	fma.rn.f32 	%f66, %f37, %f38, %f36;
	add.s32 	%r77, %r77, 8;
	add.s32 	%r76, %r76, %r10;
	add.s32 	%r75, %r75, %r10;
	add.s32 	%r74, %r74, %r10;
	add.s32 	%r73, %r73, %r10;
	add.s32 	%r72, %r72, %r10;
	add.s32 	%r71, %r71, %r10;
	add.s32 	%r70, %r70, %r10;
	add.s32 	%r69, %r69, %r10;
	add.s32 	%r68, %r68, 8;
	setp.ne.s32 	%p3, %r77, 0;
	@%p3 bra 	$L__BB0_3;
$L__BB0_4:
	setp.eq.s32 	%p4, %r6, 0;
	@%p4 bra 	$L__BB0_12;
	and.b32  	%r38, %r44, 3;
	setp.lt.u32 	%p5, %r6, 4;
	@%p5 bra 	$L__BB0_7;
	add.s32 	%r56, %r79, %r5;
	mul.wide.s32 	%rd25, %r56, 4;
	add.s64 	%rd26, %rd2, %rd25;
	ld.global.f32 	%f40, [%rd26];
	mad.lo.s32 	%r57, %r79, %r44, %r50;
	mul.wide.u32 	%rd27, %r57, 4;
	add.s64 	%rd28, %rd1, %rd27;
	ld.global.f32 	%f41, [%rd28];
	fma.rn.f32 	%f42, %f40, %f41, %f66;
	ld.global.f32 	%f43, [%rd26+4];
	add.s32 	%r58, %r57, %r44;
	mul.wide.u32 	%rd29, %r58, 4;
	add.s64 	%rd30, %rd1, %rd29;
	ld.global.f32 	%f44, [%rd30];
	fma.rn.f32 	%f45, %f43, %f44, %f42;
	ld.global.f32 	%f46, [%rd26+8];
	add.s32 	%r59, %r58, %r44;
	mul.wide.u32 	%rd31, %r59, 4;
	add.s64 	%rd32, %rd1, %rd31;
	ld.global.f32 	%f47, [%rd32];
	fma.rn.f32 	%f48, %f46, %f47, %f45;
	ld.global.f32 	%f49, [%rd26+12];
	add.s32 	%r60, %r59, %r44;
	mul.wide.u32 	%rd33, %r60, 4;
	add.s64 	%rd34, %rd1, %rd33;
	ld.global.f32 	%f50, [%rd34];
	fma.rn.f32 	%f66, %f49, %f50, %f48;
	add.s32 	%r79, %r79, 4;
$L__BB0_7:
	setp.eq.s32 	%p6, %r38, 0;
	@%p6 bra 	$L__BB0_12;
	setp.eq.s32 	%p7, %r38, 1;
	@%p7 bra 	$L__BB0_10;
	add.s32 	%r61, %r79, %r5;
	mul.wide.s32 	%rd35, %r61, 4;
	add.s64 	%rd36, %rd2, %rd35;
	ld.global.f32 	%f52, [%rd36];
	mad.lo.s32 	%r62, %r79, %r44, %r50;
	mul.wide.u32 	%rd37, %r62, 4;
	add.s64 	%rd38, %rd1, %rd37;
	ld.global.f32 	%f53, [%rd38];
	fma.rn.f32 	%f54, %f52, %f53, %f66;
	ld.global.f32 	%f55, [%rd36+4];
	add.s32 	%r63, %r62, %r44;
	mul.wide.u32 	%rd39, %r63, 4;
	add.s64 	%rd40, %rd1, %rd39;
	ld.global.f32 	%f56, [%rd40];
	fma.rn.f32 	%f66, %f55, %f56, %f54;
	add.s32 	%r79, %r79, 2;
$L__BB0_10:
	and.b32  	%r64, %r44, 1;
	setp.eq.b32 	%p8, %r64, 1;
	not.pred 	%p9, %p8;
	@%p9 bra 	$L__BB0_12;
	add.s32 	%r65, %r79, %r5;
	mul.wide.s32 	%rd41, %r65, 4;
	add.s64 	%rd42, %rd2, %rd41;
	ld.global.f32 	%f57, [%rd42];
	mad.lo.s32 	%r66, %r79, %r44, %r50;
	mul.wide.u32 	%rd43, %r66, 4;
	add.s64 	%rd44, %rd1, %rd43;
	ld.global.f32 	%f58, [%rd44];
	fma.rn.f32 	%f66, %f57, %f58, %f66;
$L__BB0_12:
	add.s32 	%r67, %r5, %r50;
	cvta.to.global.u64 	%rd45, %rd4;
	mul.wide.s32 	%rd46, %r67, 4;
	add.s64 	%rd47, %rd45, %rd46;
	st.global.f32 	[%rd47], %f66;
$L__BB0_13:
	ret;

}


// ===== COMPILED SASS (sm_100) =====

	.target	sm_100

	.elftype	@"ET_EXEC"


//--------------------- .note.nv.tkinfo           --------------------------
	.section	.note.nv.tkinfo,"",@"SHT_NOTE"
	.sectionflags	@"SHF_NOTE_NV_TKINFO"
	.tkinfo
        /*0018*/ 	.word	0x00000002
        /*0030*/ 	.string	""
        /*0030*/ 	.string	"ptxas"
        /*0030*/ 	.string	"Cuda compilation tools, release 13.0, V13.0.88"
        /*0030*/ 	.string	"Build cuda_13.0.r13.0/compiler.36424714_0"
        /*0030*/ 	.string	"-arch sm_100 -m 64 "



//--------------------- .note.nv.cuinfo           --------------------------
	.section	.note.nv.cuinfo,"",@"SHT_NOTE"
	.sectionflags	@"SHF_NOTE_NV_CUINFO"
        /*0018*/ 	.short	0x0002
        /*001a*/ 	.short	0x0064
        /*001c*/ 	.short	0x0082
	.zero		2


//--------------------- .nv.info                  --------------------------
	.section	.nv.info,"",@"SHT_CUDA_INFO"
	.align	4


	//----- nvinfo : EIATTR_REGCOUNT
	.align		4
        /*0000*/ 	.byte	0x04, 0x2f
        /*0002*/ 	.short	(.L_1 - .L_0)
	.align		4
.L_0:
        /*0004*/ 	.word	index@(_Z12matMulKernelPfS_S_i)
        /*0008*/ 	.word	0x00000020


	//----- nvinfo : EIATTR_FRAME_SIZE
	.align		4
.L_1:
        /*000c*/ 	.byte	0x04, 0x11
        /*000e*/ 	.short	(.L_3 - .L_2)
	.align		4
.L_2:
        /*0010*/ 	.word	index@(_Z12matMulKernelPfS_S_i)
        /*0014*/ 	.word	0x00000000


	//----- nvinfo : EIATTR_MIN_STACK_SIZE
	.align		4
.L_3:
        /*0018*/ 	.byte	0x04, 0x12
        /*001a*/ 	.short	(.L_5 - .L_4)
	.align		4
.L_4:
        /*001c*/ 	.word	index@(_Z12matMulKernelPfS_S_i)
        /*0020*/ 	.word	0x00000000
.L_5:


//--------------------- .nv.compat                --------------------------
	.section	.nv.compat,"",@"SHT_CUDA_COMPAT_INFO"
	.align	4
        /*0000*/ 	.byte	0x02, 0x09, 0x00, 0x00, 0x02, 0x02, 0x01, 0x00, 0x02, 0x05, 0x05, 0x00, 0x03, 0x07, 0x01, 0x01
        /*0010*/ 	.byte	0x02, 0x03, 0x00, 0x00, 0x02, 0x06, 0x01, 0x00, 0x04, 0x0b, 0x08, 0x00, 0x09, 0x00, 0x00, 0x00
        /*0020*/ 	.byte	0x00, 0x00, 0x00, 0x00


//--------------------- .nv.info._Z12matMulKernelPfS_S_i --------------------------
	.section	.nv.info._Z12matMulKernelPfS_S_i,"",@"SHT_CUDA_INFO"
	.sectionflags	@""
	.align	4


	//----- nvinfo : EIATTR_CUDA_API_VERSION
	.align		4
        /*0000*/ 	.byte	0x04, 0x37
        /*0002*/ 	.short	(.L_7 - .L_6)
.L_6:
        /*0004*/ 	.word	0x00000082


	//----- nvinfo : EIATTR_KPARAM_INFO
	.align		4
.L_7:
        /*0008*/ 	.byte	0x04, 0x17
        /*000a*/ 	.short	(.L_9 - .L_8)
.L_8:
        /*000c*/ 	.word	0x00000000
        /*0010*/ 	.short	0x0003
        /*0012*/ 	.short	0x0018
        /*0014*/ 	.byte	0x00, 0xf0, 0x11, 0x00


	//----- nvinfo : EIATTR_KPARAM_INFO
	.align		4
.L_9:
        /*0018*/ 	.byte	0x04, 0x17
        /*001a*/ 	.short	(.L_11 - .L_10)
.L_10:
        /*001c*/ 	.word	0x00000000
        /*0020*/ 	.short	0x0002
        /*0022*/ 	.short	0x0010
        /*0024*/ 	.byte	0x00, 0xf5, 0x21, 0x00


	//----- nvinfo : EIATTR_KPARAM_INFO
	.align		4
.L_11:
        /*0028*/ 	.byte	0x04, 0x17
        /*002a*/ 	.short	(.L_13 - .L_12)
.L_12:
        /*002c*/ 	.word	0x00000000
        /*0030*/ 	.short	0x0001
        /*0032*/ 	.short	0x0008
        /*0034*/ 	.byte	0x00, 0xf5, 0x21, 0x00


	//----- nvinfo : EIATTR_KPARAM_INFO
	.align		4
.L_13:
        /*0038*/ 	.byte	0x04, 0x17
        /*003a*/ 	.short	(.L_15 - .L_14)
.L_14:
        /*003c*/ 	.word	0x00000000
        /*0040*/ 	.short	0x0000
        /*0042*/ 	.short	0x0000
        /*0044*/ 	.byte	0x00, 0xf5, 0x21, 0x00


	//----- nvinfo : EIATTR_SPARSE_MMA_MASK
	.align		4
.L_15:
        /*0048*/ 	.byte	0x03, 0x50
        /*004a*/ 	.short	0x0000


	//----- nvinfo : EIATTR_MAXREG_COUNT
	.align		4
        /*004c*/ 	.byte	0x03, 0x1b
        /*004e*/ 	.short	0x00ff


	//----- nvinfo : EIATTR_MERCURY_ISA_VERSION
	.align		4
        /*0050*/ 	.byte	0x03, 0x5f
        /*0052*/ 	.short	0x0101


	//----- nvinfo : EIATTR_VRC_CTA_INIT_COUNT
	.align		4
        /*0054*/ 	.byte	0x02, 0x4a
	.zero		1
	.zero		1


	//----- nvinfo : EIATTR_EXIT_INSTR_OFFSETS
	.align		4
        /*0058*/ 	.byte	0x04, 0x1c
        /*005a*/ 	.short	(.L_17 - .L_16)


	//   ....[0]....
.L_16:
        /*005c*/ 	.word	0x000000d0


	//   ....[1]....
        /*0060*/ 	.word	0x00000930


	//----- nvinfo : EIATTR_CBANK_PARAM_SIZE
	.align		4
.L_17:
        /*0064*/ 	.byte	0x03, 0x19
        /*0066*/ 	.short	0x001c


	//----- nvinfo : EIATTR_PARAM_CBANK
	.align		4
        /*0068*/ 	.byte	0x04, 0x0a
        /*006a*/ 	.short	(.L_19 - .L_18)
	.align		4
.L_18:
        /*006c*/ 	.word	index@(.nv.constant0._Z12matMulKernelPfS_S_i)
        /*0070*/ 	.short	0x0380
        /*0072*/ 	.short	0x001c


	//----- nvinfo : EIATTR_SW_WAR
	.align		4
.L_19:
        /*0074*/ 	.byte	0x04, 0x36
        /*0076*/ 	.short	(.L_21 - .L_20)
.L_20:
        /*0078*/ 	.word	0x00000008
.L_21:


//--------------------- .nv.callgraph             --------------------------
	.section	.nv.callgraph,"",@"SHT_CUDA_CALLGRAPH"
	.align	4
	.sectionentsize	8
	.align		4
        /*0000*/ 	.word	0x00000000
	.align		4
        /*0004*/ 	.word	0xffffffff
	.align		4
        /*0008*/ 	.word	0x00000000
	.align		4
        /*000c*/ 	.word	0xfffffffe
	.align		4
        /*0010*/ 	.word	0x00000000
	.align		4
        /*0014*/ 	.word	0xfffffffd
	.align		4
        /*0018*/ 	.word	0x00000000
	.align		4
        /*001c*/ 	.word	0xfffffffc


//--------------------- .text._Z12matMulKernelPfS_S_i --------------------------
	.section	.text._Z12matMulKernelPfS_S_i,"ax",@progbits
	.align	128
        .global         _Z12matMulKernelPfS_S_i
        .type           _Z12matMulKernelPfS_S_i,@function
        .size           _Z12matMulKernelPfS_S_i,(.L_x_5 - _Z12matMulKernelPfS_S_i)
        .other          _Z12matMulKernelPfS_S_i,@"STO_CUDA_ENTRY STV_DEFAULT"
_Z12matMulKernelPfS_S_i:
.text._Z12matMulKernelPfS_S_i:
[----:B------:R-:W-:Y:S01]  /*0000*/  LDC R1, c[0x0][0x37c] ;  /* 0x0000df00ff017b82 */ /* 0x000fe20000000800 */
[----:B------:R-:W0:Y:S07]  /*0010*/  S2R R3, SR_TID.X ;  /* 0x0000000000037919 */ /* 0x000e2e0000002100 */
[----:B------:R-:W1:Y:S01]  /*0020*/  S2UR UR4, SR_CTAID.Y ;  /* 0x00000000000479c3 */ /* 0x000e620000002600 */
[----:B------:R-:W2:Y:S07]  /*0030*/  S2R R9, SR_TID.Y ;  /* 0x0000000000097919 */ /* 0x000eae0000002200 */
[----:B------:R-:W0:Y:S08]  /*0040*/  S2UR UR6, SR_CTAID.X ;  /* 0x00000000000679c3 */ /* 0x000e300000002500 */
[----:B------:R-:W0:Y:S01]  /*0050*/  LDC R4, c[0x0][0x360] ;  /* 0x0000d800ff047b82 */ /* 0x000e220000000800 */
[----:B------:R-:W1:Y:S07]  /*0060*/  LDCU UR5, c[0x0][0x364] ;  /* 0x00006c80ff0577ac */ /* 0x000e6e0008000800 */
[----:B------:R-:W3:Y:S01]  /*0070*/  LDC R0, c[0x0][0x398] ;  /* 0x0000e600ff007b82 */ /* 0x000ee20000000800 */
[----:B-1----:R-:W-:Y:S01]  /*0080*/  UIMAD UR4, UR4, UR5, URZ ;  /* 0x00000005040472a4 */ /* 0x002fe2000f8e02ff */
[----:B0-----:R-:W-:-:S05]  /*0090*/  IMAD R4, R4, UR6, R3 ;  /* 0x0000000604047c24 */ /* 0x001fca000f8e0203 */
[----:B--2---:R-:W-:-:S04]  /*00a0*/  IADD3 R3, PT, PT, R9, UR4, RZ ;  /* 0x0000000409037c10 */ /* 0x004fc8000fffe0ff */
[----:B------:R-:W-:-:S04]  /*00b0*/  VIMNMX R5, PT, PT, R4, R3, !PT ;  /* 0x0000000304057248 */ /* 0x000fc80007fe0100 */
[----:B---3--:R-:W-:-:S13]  /*00c0*/  ISETP.GE.AND P0, PT, R5, R0, PT ;  /* 0x000000000500720c */ /* 0x008fda0003f06270 */
[----:B------:R-:W-:Y:S05]  /*00d0*/  @P0 EXIT ;  /* 0x000000000000094d */ /* 0x000fea0003800000 */
[C---:B------:R-:W-:Y:S01]  /*00e0*/  ISETP.GE.U32.AND P1, PT, R0.reuse, 0x8, PT ;  /* 0x000000080000780c */ /* 0x040fe20003f26070 */
[----:B------:R-:W0:Y:S01]  /*00f0*/  LDCU.64 UR8, c[0x0][0x358] ;  /* 0x00006b00ff0877ac */ /* 0x000e220008000a00 */
[----:B------:R-:W-:Y:S01]  /*0100*/  LOP3.LUT R2, R0, 0x7, RZ, 0xc0, !PT ;  /* 0x0000000700027812 */ /* 0x000fe200078ec0ff */
[----:B------:R-:W-:Y:S02]  /*0110*/  HFMA2 R10, -RZ, RZ, 0, 0 ;  /* 0x00000000ff0a7431 */ /* 0x000fe400000001ff */
[----:B------:R-:W-:Y:S01]  /*0120*/  IMAD R4, R4, R0, RZ ;  /* 0x0000000004047224 */ /* 0x000fe200078e02ff */
[----:B------:R-:W-:Y:S02]  /*0130*/  MOV R7, RZ ;  /* 0x000000ff00077202 */ /* 0x000fe40000000f00 */
[----:B------:R-:W-:-:S05]  /*0140*/  ISETP.NE.AND P0, PT, R2, RZ, PT ;  /* 0x000000ff0200720c */ /* 0x000fca0003f05270 */
[----:B------:R-:W-:Y:S08]  /*0150*/  @!P1 BRA `(.L_x_0) ;  /* 0x0000000000fc9947 */ /* 0x000ff00003800000 */
[----:B------:R-:W1:Y:S01]  /*0160*/  LDCU.64 UR6, c[0x0][0x380] ;  /* 0x00007000ff0677ac */ /* 0x000e620008000a00 */
[C---:B------:R-:W-:Y:S01]  /*0170*/  LOP3.LUT R7, R0.reuse, 0x7ffffff8, RZ, 0xc0, !PT ;  /* 0x7ffffff800077812 */ /* 0x040fe200078ec0ff */
[C-C-:B------:R-:W-:Y:S01]  /*0180*/  IMAD R11, R0.reuse, 0x3, R3.reuse ;  /* 0x00000003000b7824 */ /* 0x140fe200078e0203 */
[CC--:B------:R-:W-:Y:S01]  /*0190*/  LEA R5, R0.reuse, R3.reuse, 0x1 ;  /* 0x0000000300057211 */ /* 0x0c0fe200078e08ff */
[C-C-:B------:R-:W-:Y:S01]  /*01a0*/  IMAD R15, R0.reuse, 0x5, R3.reuse ;  /* 0x00000005000f7824 */ /* 0x140fe200078e0203 */
[CC--:B------:R-:W-:Y:S01]  /*01b0*/  LEA R13, R0.reuse, R3.reuse, 0x2 ;  /* 0x00000003000d7211 */ /* 0x0c0fe200078e10ff */
[C-C-:B------:R-:W-:Y:S01]  /*01c0*/  IMAD R17, R0.reuse, 0x6, R3.reuse ;  /* 0x0000000600117824 */ /* 0x140fe200078e0203 */
[----:B------:R-:W-:Y:S01]  /*01d0*/  MOV R10, RZ ;  /* 0x000000ff000a7202 */ /* 0x000fe20000000f00 */
[----:B------:R-:W-:Y:S01]  /*01e0*/  IMAD R25, R0, 0x7, R3 ;  /* 0x0000000700197824 */ /* 0x000fe200078e0203 */
[----:B------:R-:W-:Y:S02]  /*01f0*/  MOV R8, R4 ;  /* 0x0000000400087202 */ /* 0x000fe40000000f00 */
[----:B------:R-:W-:-:S02]  /*0200*/  MOV R29, R3 ;  /* 0x00000003001d7202 */ /* 0x000fc40000000f00 */
[----:B------:R-:W-:Y:S02]  /*0210*/  IADD3 R6, PT, PT, -R7, RZ, RZ ;  /* 0x000000ff07067210 */ /* 0x000fe40007ffe1ff */
[----:B------:R-:W-:Y:S01]  /*0220*/  IADD3 R9, PT, PT, R0, UR4, R9 ;  /* 0x0000000400097c10 */ /* 0x000fe2000fffe009 */
[----:B-1----:R-:W-:-:S04]  /*0230*/  UIADD3 UR5, UP0, UPT, UR6, 0x10, URZ ;  /* 0x0000001006057890 */ /* 0x002fc8000ff1e0ff */
[----:B------:R-:W-:-:S12]  /*0240*/  UIADD3.X UR4, UPT, UPT, URZ, UR7, URZ, UP0, !UPT ;  /* 0x00000007ff047290 */ /* 0x000fd800087fe4ff */
.L_x_1:
[----:B------:R-:W1:Y:S01]  /*0250*/  LDC.64 R18, c[0x0][0x388] ;  /* 0x0000e200ff127b82 */ /* 0x000e620000000a00 */
[----:B------:R-:W-:Y:S02]  /*0260*/  MOV R20, UR5 ;  /* 0x0000000500147c02 */ /* 0x000fe40008000f00 */
[----:B------:R-:W-:-:S03]  /*0270*/  MOV R21, UR4 ;  /* 0x0000000400157c02 */ /* 0x000fc60008000f00 */
[----:B------:R-:W-:-:S05]  /*0280*/  IMAD.WIDE R20, R8, 0x4, R20 ;  /* 0x0000000408147825 */ /* 0x000fca00078e0214 */
[----:B0-----:R-:W2:Y:S04]  /*0290*/  LDG.E R12, desc[UR8][R20.64+-0x10] ;  /* 0xfffff008140c7981 */ /* 0x001ea8000c1e1900 */
[----:B------:R-:W3:Y:S04]  /*02a0*/  LDG.E R14, desc[UR8][R20.64+-0xc] ;  /* 0xfffff408140e7981 */ /* 0x000ee8000c1e1900 */
[----:B------:R-:W4:Y:S01]  /*02b0*/  LDG.E R28, desc[UR8][R20.64+-0x8] ;  /* 0xfffff808141c7981 */ /* 0x000f22000c1e1900 */
[----:B-1----:R-:W-:-:S03]  /*02c0*/  IMAD.WIDE.U32 R22, R29, 0x4, R18 ;  /* 0x000000041d167825 */ /* 0x002fc600078e0012 */
[----:B------:R-:W5:Y:S04]  /*02d0*/  LDG.E R16, desc[UR8][R20.64+-0x4] ;  /* 0xfffffc0814107981 */ /* 0x000f68000c1e1900 */
[----:B------:R-:W2:Y:S01]  /*02e0*/  LDG.E R23, desc[UR8][R22.64] ;  /* 0x0000000816177981 */ /* 0x000ea2000c1e1900 */
[----:B------:R-:W-:-:S04]  /*02f0*/  IMAD.WIDE.U32 R26, R9, 0x4, R18 ;  /* 0x00000004091a7825 */ /* 0x000fc800078e0012 */
[----:B--2---:R-:W-:Y:S01]  /*0300*/  FFMA R10, R12, R23, R10 ;  /* 0x000000170c0a7223 */ /* 0x004fe2000000000a */
[--C-:B------:R-:W-:Y:S01]  /*0310*/  IMAD.WIDE.U32 R22, R5, 0x4, R18.reuse ;  /* 0x0000000405167825 */ /* 0x100fe200078e0012 */
[----:B------:R0:W3:Y:S05]  /*0320*/  LDG.E R12, desc[UR8][R26.64] ;  /* 0x000000081a0c7981 */ /* 0x0000ea000c1e1900 */
[----:B------:R-:W4:Y:S01]  /*0330*/  LDG.E R23, desc[UR8][R22.64] ;  /* 0x0000000816177981 */ /* 0x000f22000c1e1900 */
[----:B0-----:R-:W-:-:S05]  /*0340*/  IMAD.WIDE.U32 R26, R11, 0x4, R18 ;  /* 0x000000040b1a7825 */ /* 0x001fca00078e0012 */
[----:B------:R0:W5:Y:S02]  /*0350*/  LDG.E R24, desc[UR8][R26.64] ;  /* 0x000000081a187981 */ /* 0x000164000c1e1900 */
[----:B0-----:R-:W-:-:S04]  /*0360*/  IMAD.WIDE.U32 R26, R13, 0x4, R18 ;  /* 0x000000040d1a7825 */ /* 0x001fc800078e0012 */
[----:B---3--:R-:W-:Y:S02]  /*0370*/  FFMA R10, R14, R12, R10 ;  /* 0x0000000c0e0a7223 */ /* 0x008fe4000000000a */
[----:B------:R-:W2:Y:S02]  /*0380*/  LDG.E R14, desc[UR8][R20.64+0x4] ;  /* 0x00000408140e7981 */ /* 0x000ea4000c1e1900 */
[----:B----4-:R-:W-:Y:S01]  /*0390*/  FFMA R10, R28, R23, R10 ;  /* 0x000000171c0a7223 */ /* 0x010fe2000000000a */
[----:B------:R-:W-:Y:S01]  /*03a0*/  IMAD.WIDE.U32 R22, R15, 0x4, R18 ;  /* 0x000000040f167825 */ /* 0x000fe200078e0012 */
[----:B------:R-:W3:Y:S04]  /*03b0*/  LDG.E R12, desc[UR8][R20.64+0x8] ;  /* 0x00000808140c7981 */ /* 0x000ee8000c1e1900 */
[----:B------:R-:W4:Y:S01]  /*03c0*/  LDG.E R28, desc[UR8][R20.64+0xc] ;  /* 0x00000c08141c7981 */ /* 0x000f22000c1e1900 */
[----:B-----5:R-:W-:-:S03]  /*03d0*/  FFMA R10, R16, R24, R10 ;  /* 0x00000018100a7223 */ /* 0x020fc6000000000a */
[----:B------:R-:W2:Y:S04]  /*03e0*/  LDG.E R23, desc[UR8][R22.64] ;  /* 0x0000000816177981 */ /* 0x000ea8000c1e1900 */
[----:B------:R0:W5:Y:S04]  /*03f0*/  LDG.E R24, desc[UR8][R26.64] ;  /* 0x000000081a187981 */ /* 0x000168000c1e1900 */
[----:B------:R-:W5:Y:S01]  /*0400*/  LDG.E R16, desc[UR8][R20.64] ;  /* 0x0000000814107981 */ /* 0x000f62000c1e1900 */
[----:B0-----:R-:W-:-:S04]  /*0410*/  IMAD.WIDE.U32 R26, R17, 0x4, R18 ;  /* 0x00000004111a7825 */ /* 0x001fc800078e0012 */
[----:B------:R-:W-:Y:S02]  /*0420*/  IMAD.WIDE.U32 R18, R25, 0x4, R18 ;  /* 0x0000000419127825 */ /* 0x000fe400078e0012 */
[----:B------:R-:W3:Y:S04]  /*0430*/  LDG.E R27, desc[UR8][R26.64] ;  /* 0x000000081a1b7981 */ /* 0x000ee8000c1e1900 */
[----:B------:R-:W4:Y:S01]  /*0440*/  LDG.E R19, desc[UR8][R18.64] ;  /* 0x0000000812137981 */ /* 0x000f22000c1e1900 */
[----:B------:R-:W-:-:S04]  /*0450*/  IADD3 R6, PT, PT, R6, 0x8, RZ ;  /* 0x0000000806067810 */ /* 0x000fc80007ffe0ff */
[----:B------:R-:W-:Y:S02]  /*0460*/  ISETP.NE.AND P1, PT, R6, RZ, PT ;  /* 0x000000ff0600720c */ /* 0x000fe40003f25270 */
[C---:B------:R-:W-:Y:S02]  /*0470*/  LEA R9, R0.reuse, R9, 0x3 ;  /* 0x0000000900097211 */ /* 0x040fe400078e18ff */
[C---:B------:R-:W-:Y:S02]  /*0480*/  LEA R5, R0.reuse, R5, 0x3 ;  /* 0x0000000500057211 */ /* 0x040fe400078e18ff */
[C---:B------:R-:W-:Y:S02]  /*0490*/  LEA R11, R0.reuse, R11, 0x3 ;  /* 0x0000000b000b7211 */ /* 0x040fe400078e18ff */
[C---:B------:R-:W-:Y:S02]  /*04a0*/  LEA R13, R0.reuse, R13, 0x3 ;  /* 0x0000000d000d7211 */ /* 0x040fe400078e18ff */
[----:B------:R-:W-:-:S02]  /*04b0*/  LEA R15, R0, R15, 0x3 ;  /* 0x0000000f000f7211 */ /* 0x000fc400078e18ff */
[C---:B------:R-:W-:Y:S02]  /*04c0*/  LEA R17, R0.reuse, R17, 0x3 ;  /* 0x0000001100117211 */ /* 0x040fe400078e18ff */
[C---:B------:R-:W-:Y:S02]  /*04d0*/  LEA R25, R0.reuse, R25, 0x3 ;  /* 0x0000001900197211 */ /* 0x040fe400078e18ff */
[----:B------:R-:W-:Y:S02]  /*04e0*/  LEA R29, R0, R29, 0x3 ;  /* 0x0000001d001d7211 */ /* 0x000fe400078e18ff */
[----:B------:R-:W-:Y:S01]  /*04f0*/  IADD3 R8, PT, PT, R8, 0x8, RZ ;  /* 0x0000000808087810 */ /* 0x000fe20007ffe0ff */
[----:B-----5:R-:W-:-:S04]  /*0500*/  FFMA R10, R16, R24, R10 ;  /* 0x00000018100a7223 */ /* 0x020fc8000000000a */
[----:B--2---:R-:W-:-:S04]  /*0510*/  FFMA R10, R14, R23, R10 ;  /* 0x000000170e0a7223 */ /* 0x004fc8000000000a */
[----:B---3--:R-:W-:-:S04]  /*0520*/  FFMA R10, R12, R27, R10 ;  /* 0x0000001b0c0a7223 */ /* 0x008fc8000000000a */
[----:B----4-:R-:W-:Y:S01]  /*0530*/  FFMA R10, R28, R19, R10 ;  /* 0x000000131c0a7223 */ /* 0x010fe2000000000a */
[----:B------:R-:W-:Y:S06]  /*0540*/  @P1 BRA `(.L_x_1) ;  /* 0xfffffffc00401947 */ /* 0x000fec000383ffff */
.L_x_0:
[----:B------:R-:W-:Y:S05]  /*0550*/  @!P0 BRA `(.L_x_2) ;  /* 0x0000000000e48947 */ /* 0x000fea0003800000 */
[----:B------:R-:W-:Y:S02]  /*0560*/  ISETP.GE.U32.AND P0, PT, R2, 0x4, PT ;  /* 0x000000040200780c */ /* 0x000fe40003f06070 */
[----:B------:R-:W-:-:S04]  /*0570*/  LOP3.LUT R6, R0, 0x3, RZ, 0xc0, !PT ;  /* 0x0000000300067812 */ /* 0x000fc800078ec0ff */
[----:B------:R-:W-:-:S07]  /*0580*/  ISETP.NE.AND P1, PT, R6, RZ, PT ;  /* 0x000000ff0600720c */ /* 0x000fce0003f25270 */
[----:B------:R-:W-:Y:S06]  /*0590*/  @!P0 BRA `(.L_x_3) ;  /* 0x0000000000648947 */ /* 0x000fec0003800000 */
[----:B------:R-:W1:Y:S01]  /*05a0*/  LDC.64 R8, c[0x0][0x388] ;  /* 0x0000e200ff087b82 */ /* 0x000e620000000a00 */
[----:B------:R-:W-:Y:S01]  /*05b0*/  IMAD R19, R7, R0, R3 ;  /* 0x0000000007137224 */ /* 0x000fe200078e0203 */
[----:B------:R-:W-:-:S04]  /*05c0*/  IADD3 R5, PT, PT, R4, R7, RZ ;  /* 0x0000000704057210 */ /* 0x000fc80007ffe0ff */
[-C--:B------:R-:W-:Y:S02]  /*05d0*/  IADD3 R17, PT, PT, R19, R0.reuse, RZ ;  /* 0x0000000013117210 */ /* 0x080fe40007ffe0ff */
[----:B------:R-:W2:Y:S02]  /*05e0*/  LDC.64 R12, c[0x0][0x380] ;  /* 0x0000e000ff0c7b82 */ /* 0x000ea40000000a00 */
[----:B------:R-:W-:Y:S01]  /*05f0*/  IADD3 R11, PT, PT, R17, R0, RZ ;  /* 0x00000000110b7210 */ /* 0x000fe20007ffe0ff */
[----:B-1----:R-:W-:-:S04]  /*0600*/  IMAD.WIDE.U32 R18, R19, 0x4, R8 ;  /* 0x0000000413127825 */ /* 0x002fc800078e0008 */
[----:B------:R-:W-:Y:S02]  /*0610*/  IMAD.WIDE.U32 R16, R17, 0x4, R8 ;  /* 0x0000000411107825 */ /* 0x000fe400078e0008 */
[----:B0-----:R-:W3:Y:S02]  /*0620*/  LDG.E R18, desc[UR8][R18.64] ;  /* 0x0000000812127981 */ /* 0x001ee4000c1e1900 */
[----:B--2---:R-:W-:Y:S02]  /*0630*/  IMAD.WIDE R12, R5, 0x4, R12 ;  /* 0x00000004050c7825 */ /* 0x004fe400078e020c */
[----:B------:R-:W2:Y:S02]  /*0640*/  LDG.E R16, desc[UR8][R16.64] ;  /* 0x0000000810107981 */ /* 0x000ea4000c1e1900 */
[C-C-:B------:R-:W-:Y:S01]  /*0650*/  IMAD.WIDE.U32 R14, R11.reuse, 0x4, R8.reuse ;  /* 0x000000040b0e7825 */ /* 0x140fe200078e0008 */
[----:B------:R-:W-:Y:S01]  /*0660*/  IADD3 R11, PT, PT, R11, R0, RZ ;  /* 0x000000000b0b7210 */ /* 0x000fe20007ffe0ff */
[----:B------:R-:W3:Y:S04]  /*0670*/  LDG.E R5, desc[UR8][R12.64] ;  /* 0x000000080c057981 */ /* 0x000ee8000c1e1900 */
[----:B------:R-:W2:Y:S01]  /*0680*/  LDG.E R2, desc[UR8][R12.64+0x4] ;  /* 0x000004080c027981 */ /* 0x000ea2000c1e1900 */
[----:B------:R-:W-:-:S03]  /*0690*/  IMAD.WIDE.U32 R8, R11, 0x4, R8 ;  /* 0x000000040b087825 */ /* 0x000fc600078e0008 */
[----:B------:R-:W4:Y:S04]  /*06a0*/  LDG.E R14, desc[UR8][R14.64] ;  /* 0x000000080e0e7981 */ /* 0x000f28000c1e1900 */
[----:B------:R-:W4:Y:S04]  /*06b0*/  LDG.E R11, desc[UR8][R12.64+0x8] ;  /* 0x000008080c0b7981 */ /* 0x000f28000c1e1900 */
[----:B------:R-:W5:Y:S04]  /*06c0*/  LDG.E R21, desc[UR8][R12.64+0xc] ;  /* 0x00000c080c157981 */ /* 0x000f68000c1e1900 */
[----:B------:R-:W5:Y:S01]  /*06d0*/  LDG.E R8, desc[UR8][R8.64] ;  /* 0x0000000808087981 */ /* 0x000f62000c1e1900 */
[----:B------:R-:W-:Y:S01]  /*06e0*/  IADD3 R7, PT, PT, R7, 0x4, RZ ;  /* 0x0000000407077810 */ /* 0x000fe20007ffe0ff */
[----:B---3--:R-:W-:-:S04]  /*06f0*/  FFMA R5, R5, R18, R10 ;  /* 0x0000001205057223 */ /* 0x008fc8000000000a */
[----:B--2---:R-:W-:-:S04]  /*0700*/  FFMA R2, R2, R16, R5 ;  /* 0x0000001002027223 */ /* 0x004fc80000000005 */
[----:B----4-:R-:W-:-:S04]  /*0710*/  FFMA R2, R11, R14, R2 ;  /* 0x0000000e0b027223 */ /* 0x010fc80000000002 */
[----:B-----5:R-:W-:-:S07]  /*0720*/  FFMA R10, R21, R8, R2 ;  /* 0x00000008150a7223 */ /* 0x020fce0000000002 */
.L_x_3:
[----:B------:R-:W-:Y:S05]  /*0730*/  @!P1 BRA `(.L_x_2) ;  /* 0x00000000006c9947 */ /* 0x000fea0003800000 */
[----:B------:R-:W1:Y:S01]  /*0740*/  LDC.64 R18, c[0x0][0x388] ;  /* 0x0000e200ff127b82 */ /* 0x000e620000000a00 */
[----:B------:R-:W-:Y:S02]  /*0750*/  ISETP.NE.AND P0, PT, R6, 0x1, PT ;  /* 0x000000010600780c */ /* 0x000fe40003f05270 */
[----:B------:R-:W-:-:S04]  /*0760*/  LOP3.LUT R2, R0, 0x1, RZ, 0xc0, !PT ;  /* 0x0000000100027812 */ /* 0x000fc800078ec0ff */
[----:B------:R-:W-:Y:S01]  /*0770*/  ISETP.NE.U32.AND P1, PT, R2, 0x1, PT ;  /* 0x000000010200780c */ /* 0x000fe20003f25070 */
[----:B------:R-:W2:Y:S06]  /*0780*/  LDC.64 R8, c[0x0][0x380] ;  /* 0x0000e000ff087b82 */ /* 0x000eac0000000a00 */
[C---:B------:R-:W-:Y:S01]  /*0790*/  @P0 IMAD R17, R7.reuse, R0, R3 ;  /* 0x0000000007110224 */ /* 0x040fe200078e0203 */
[----:B------:R-:W-:Y:S01]  /*07a0*/  @P0 IADD3 R5, PT, PT, R4, R7, RZ ;  /* 0x0000000704050210 */ /* 0x000fe20007ffe0ff */
[----:B------:R-:W3:Y:S01]  /*07b0*/  LDC.64 R14, c[0x0][0x380] ;  /* 0x0000e000ff0e7b82 */ /* 0x000ee20000000a00 */
[----:B------:R-:W-:-:S02]  /*07c0*/  @P0 IADD3 R7, PT, PT, R7, 0x2, RZ ;  /* 0x0000000207070810 */ /* 0x000fc40007ffe0ff */
[----:B------:R-:W-:-:S05]  /*07d0*/  @P0 IADD3 R11, PT, PT, R17, R0, RZ ;  /* 0x00000000110b0210 */ /* 0x000fca0007ffe0ff */
[----:B------:R-:W4:Y:S01]  /*07e0*/  LDC.64 R12, c[0x0][0x388] ;  /* 0x0000e200ff0c7b82 */ /* 0x000f220000000a00 */
[----:B-1----:R-:W-:-:S04]  /*07f0*/  @P0 IMAD.WIDE.U32 R16, R17, 0x4, R18 ;  /* 0x0000000411100825 */ /* 0x002fc800078e0012 */
[----:B------:R-:W-:Y:S02]  /*0800*/  @P0 IMAD.WIDE.U32 R18, R11, 0x4, R18 ;  /* 0x000000040b120825 */ /* 0x000fe400078e0012 */
[----:B0-----:R-:W5:Y:S02]  /*0810*/  @P0 LDG.E R16, desc[UR8][R16.64] ;  /* 0x0000000810100981 */ /* 0x001f64000c1e1900 */
[----:B--2---:R-:W-:Y:S01]  /*0820*/  @P0 IMAD.WIDE R8, R5, 0x4, R8 ;  /* 0x0000000405080825 */ /* 0x004fe200078e0208 */
[----:B------:R-:W-:Y:S01]  /*0830*/  @!P1 IADD3 R5, PT, PT, R4, R7, RZ ;  /* 0x0000000704059210 */ /* 0x000fe20007ffe0ff */
[----:B------:R-:W2:Y:S02]  /*0840*/  @P0 LDG.E R18, desc[UR8][R18.64] ;  /* 0x0000000812120981 */ /* 0x000ea4000c1e1900 */
[----:B------:R-:W-:Y:S02]  /*0850*/  @!P1 IMAD R7, R7, R0, R3 ;  /* 0x0000000007079224 */ /* 0x000fe400078e0203 */
[----:B------:R-:W5:Y:S01]  /*0860*/  @P0 LDG.E R11, desc[UR8][R8.64] ;  /* 0x00000008080b0981 */ /* 0x000f62000c1e1900 */
[----:B---3--:R-:W-:-:S03]  /*0870*/  @!P1 IMAD.WIDE R14, R5, 0x4, R14 ;  /* 0x00000004050e9825 */ /* 0x008fc600078e020e */
[----:B------:R-:W2:Y:S04]  /*0880*/  @P0 LDG.E R0, desc[UR8][R8.64+0x4] ;  /* 0x0000040808000981 */ /* 0x000ea8000c1e1900 */
[----:B------:R-:W3:Y:S01]  /*0890*/  @!P1 LDG.E R15, desc[UR8][R14.64] ;  /* 0x000000080e0f9981 */ /* 0x000ee2000c1e1900 */
[----:B----4-:R-:W-:-:S06]  /*08a0*/  @!P1 IMAD.WIDE.U32 R12, R7, 0x4, R12 ;  /* 0x00000004070c9825 */ /* 0x010fcc00078e000c */
[----:B------:R-:W3:Y:S01]  /*08b0*/  @!P1 LDG.E R12, desc[UR8][R12.64] ;  /* 0x000000080c0c9981 */ /* 0x000ee2000c1e1900 */
[----:B-----5:R-:W-:-:S04]  /*08c0*/  @P0 FFMA R11, R11, R16, R10 ;  /* 0x000000100b0b0223 */ /* 0x020fc8000000000a */
[----:B--2---:R-:W-:-:S04]  /*08d0*/  @P0 FFMA R10, R0, R18, R11 ;  /* 0x00000012000a0223 */ /* 0x004fc8000000000b */
[----:B---3--:R-:W-:-:S07]  /*08e0*/  @!P1 FFMA R10, R15, R12, R10 ;  /* 0x0000000c0f0a9223 */ /* 0x008fce000000000a */
.L_x_2:
[----:B------:R-:W1:Y:S01]  /*08f0*/  LDC.64 R6, c[0x0][0x390] ;  /* 0x0000e400ff067b82 */ /* 0x000e620000000a00 */
[----:B------:R-:W-:-:S05]  /*0900*/  IADD3 R3, PT, PT, R3, R4, RZ ;  /* 0x0000000403037210 */ /* 0x000fca0007ffe0ff */
[----:B-1----:R-:W-:-:S05]  /*0910*/  IMAD.WIDE R2, R3, 0x4, R6 ;  /* 0x0000000403027825 */ /* 0x002fca00078e0206 */
[----:B0-----:R-:W-:Y:S01]  /*0920*/  STG.E desc[UR8][R2.64], R10 ;  /* 0x0000000a02007986 */ /* 0x001fe2000c101908 */
[----:B------:R-:W-:Y:S05]  /*0930*/  EXIT ;  /* 0x000000000000794d */ /* 0x000fea0003800000 */
.L_x_4:
[----:B------:R-:W-:-:S00]  /*0940*/  BRA `(.L_x_4) ;  /* 0xfffffffc00fc7947 */ /* 0x000fc0000383ffff */
[----:B------:R-:W-:-:S00]  /*0950*/  NOP ;  /* 0x0000000000007918 */ /* 0x000fc00000000000 */
        /* <DEDUP_REMOVED lines=10> */
.L_x_5:


//--------------------- .nv.shared.reserved.0     --------------------------
	.section	.nv.shared.reserved.0,"aw",@nobits
	.weak		__nv_reservedSMEM_offset_0_alias
	.size		__nv_reservedSMEM_offset_0_alias, 0, 64
	.other		__nv_reservedSMEM_offset_0_alias,@"STO_CUDA_RESERVED_SHARED STV_DEFAULT"
__nv_reservedSMEM_offset_0_alias:
	.zero		0
	.zero		64


//--------------------- .nv.constant0._Z12matMulKernelPfS_S_i --------------------------
	.section	.nv.constant0._Z12matMulKernelPfS_S_i,"a",@progbits
	.sectionflags	@""
	.align	4
.nv.constant0._Z12matMulKernelPfS_S_i:
	.zero		924


//--------------------- SYMBOLS --------------------------

	.type		.nv.reservedSmem.offset0,@object
	.size		.nv.reservedSmem.offset0,0x4
